//
// Generated by NVIDIA NVVM Compiler
//
// Compiler Build ID: CL-36424714
// Cuda compilation tools, release 13.0, V13.0.88
// Based on NVVM 20.0.0
//

.version 9.0
.target sm_100
.address_size 64

	// .globl	_Z12helloFromGPUi
.extern .func  (.param .b32 func_retval0) vprintf
(
	.param .b64 vprintf_param_0,
	.param .b64 vprintf_param_1
)
;
.global .align 1 .b8 $str[60] = {61, 239, 191, 189, 32, 72, 101, 108, 108, 111, 32, 102, 114, 111, 109, 32, 71, 80, 85, 33, 32, 84, 104, 114, 101, 97, 100, 32, 37, 100, 32, 105, 110, 32, 66, 108, 111, 99, 107, 32, 37, 100, 32, 40, 71, 108, 111, 98, 97, 108, 32, 73, 68, 58, 32, 37, 100, 41, 10};

.visible .entry _Z12helloFromGPUi(
	.param .u32 _Z12helloFromGPUi_param_0
)
{
	.local .align 8 .b8 	__local_depot0[16];
	.reg .b64 	%SP;
	.reg .b64 	%SPL;
	.reg .pred 	%p<2>;
	.reg .b32 	%r<8>;
	.reg .b64 	%rd<5>;

	mov.u64 	%SPL, __local_depot0;
	cvta.local.u64 	%SP, %SPL;
	ld.param.u32 	%r4, [_Z12helloFromGPUi_param_0];
	mov.u32 	%r1, %ctaid.x;
	mov.u32 	%r5, %ntid.x;
	mov.u32 	%r2, %tid.x;
	mad.lo.s32 	%r3, %r1, %r5, %r2;
	setp.ge.s32 	%p1, %r3, %r4;
	@%p1 bra 	$L__BB0_2;
	add.u64 	%rd1, %SP, 0;
	add.u64 	%rd2, %SPL, 0;
	st.local.v2.u32 	[%rd2], {%r2, %r1};
	st.local.u32 	[%rd2+8], %r3;
	mov.u64 	%rd3, $str;
	cvta.global.u64 	%rd4, %rd3;
	{ // callseq 0, 0
	.param .b64 param0;
	st.param.b64 	[param0], %rd4;
	.param .b64 param1;
	st.param.b64 	[param1], %rd1;
	.param .b32 retval0;
	call.uni (retval0), 
	vprintf, 
	(
	param0, 
	param1
	);
	ld.param.b32 	%r6, [retval0];
	} // callseq 0
$L__BB0_2:
	ret;

}
	// .globl	_Z9vectorAddPiS_S_i
.visible .entry _Z9vectorAddPiS_S_i(
	.param .u64 .ptr .align 1 _Z9vectorAddPiS_S_i_param_0,
	.param .u64 .ptr .align 1 _Z9vectorAddPiS_S_i_param_1,
	.param .u64 .ptr .align 1 _Z9vectorAddPiS_S_i_param_2,
	.param .u32 _Z9vectorAddPiS_S_i_param_3
)
{
	.reg .pred 	%p<2>;
	.reg .b32 	%r<9>;
	.reg .b64 	%rd<11>;

	ld.param.u64 	%rd1, [_Z9vectorAddPiS_S_i_param_0];
	ld.param.u64 	%rd2, [_Z9vectorAddPiS_S_i_param_1];
	ld.param.u64 	%rd3, [_Z9vectorAddPiS_S_i_param_2];
	ld.param.u32 	%r2, [_Z9vectorAddPiS_S_i_param_3];
	mov.u32 	%r3, %ctaid.x;
	mov.u32 	%r4, %ntid.x;
	mov.u32 	%r5, %tid.x;
	mad.lo.s32 	%r1, %r3, %r4, %r5;
	setp.ge.s32 	%p1, %r1, %r2;
	@%p1 bra 	$L__BB1_2;
	cvta.to.global.u64 	%rd4, %rd1;
	cvta.to.global.u64 	%rd5, %rd2;
	cvta.to.global.u64 	%rd6, %rd3;
	mul.wide.s32 	%rd7, %r1, 4;
	add.s64 	%rd8, %rd4, %rd7;
	ld.global.u32 	%r6, [%rd8];
	add.s64 	%rd9, %rd5, %rd7;
	ld.global.u32 	%r7, [%rd9];
	add.s32 	%r8, %r7, %r6;
	add.s64 	%rd10, %rd6, %rd7;
	st.global.u32 	[%rd10], %r8;
$L__BB1_2:
	ret;

}


// ===== COMPILED SASS (sm_100) =====

	.target	sm_100

	.elftype	@"ET_EXEC"


//--------------------- .note.nv.tkinfo           --------------------------
	.section	.note.nv.tkinfo,"",@"SHT_NOTE"
	.sectionflags	@"SHF_NOTE_NV_TKINFO"
	.tkinfo
        /*0018*/ 	.word	0x00000002
        /*0030*/ 	.string	""
        /*0030*/ 	.string	"ptxas"
        /*0030*/ 	.string	"Cuda compilation tools, release 13.0, V13.0.88"
        /*0030*/ 	.string	"Build cuda_13.0.r13.0/compiler.36424714_0"
        /*0030*/ 	.string	"-arch sm_100 -m 64 "



//--------------------- .note.nv.cuinfo           --------------------------
	.section	.note.nv.cuinfo,"",@"SHT_NOTE"
	.sectionflags	@"SHF_NOTE_NV_CUINFO"
        /*0018*/ 	.short	0x0002
        /*001a*/ 	.short	0x0064
        /*001c*/ 	.short	0x0082
	.zero		2


//--------------------- .nv.info                  --------------------------
	.section	.nv.info,"",@"SHT_CUDA_INFO"
	.align	4


	//----- nvinfo : EIATTR_REGCOUNT
	.align		4
        /*0000*/ 	.byte	0x04, 0x2f
        /*0002*/ 	.short	(.L_2 - .L_1)
	.align		4
.L_1:
        /*0004*/ 	.word	index@(_Z12helloFromGPUi)
        /*0008*/ 	.word	0x00000018


	//----- nvinfo : EIATTR_FRAME_SIZE
	.align		4
.L_2:
        /*000c*/ 	.byte	0x04, 0x11
        /*000e*/ 	.short	(.L_4 - .L_3)
	.align		4
.L_3:
        /*0010*/ 	.word	index@(_Z12helloFromGPUi)
        /*0014*/ 	.word	0x00000010


	//----- nvinfo : EIATTR_REGCOUNT
	.align		4
.L_4:
        /*0018*/ 	.byte	0x04, 0x2f
        /*001a*/ 	.short	(.L_6 - .L_5)
	.align		4
.L_5:
        /*001c*/ 	.word	index@(_Z9vectorAddPiS_S_i)
        /*0020*/ 	.word	0x0000000c


	//----- nvinfo : EIATTR_FRAME_SIZE
	.align		4
.L_6:
        /*0024*/ 	.byte	0x04, 0x11
        /*0026*/ 	.short	(.L_8 - .L_7)
	.align		4
.L_7:
        /*0028*/ 	.word	index@(_Z9vectorAddPiS_S_i)
        /*002c*/ 	.word	0x00000000


	//----- nvinfo : EIATTR_MIN_STACK_SIZE
	.align		4
.L_8:
        /*0030*/ 	.byte	0x04, 0x12
        /*0032*/ 	.short	(.L_10 - .L_9)
	.align		4
.L_9:
        /*0034*/ 	.word	index@(_Z9vectorAddPiS_S_i)
        /*0038*/ 	.word	0x00000000


	//----- nvinfo : EIATTR_MIN_STACK_SIZE
	.align		4
.L_10:
        /*003c*/ 	.byte	0x04, 0x12
        /*003e*/ 	.short	(.L_12 - .L_11)
	.align		4
.L_11:
        /*0040*/ 	.word	index@(_Z12helloFromGPUi)
        /*0044*/ 	.word	0x00000010
.L_12:


//--------------------- .nv.compat                --------------------------
	.section	.nv.compat,"",@"SHT_CUDA_COMPAT_INFO"
	.align	4
        /*0000*/ 	.byte	0x02, 0x09, 0x00, 0x00, 0x02, 0x02, 0x01, 0x00, 0x02, 0x05, 0x05, 0x00, 0x03, 0x07, 0x01, 0x01
        /*0010*/ 	.byte	0x02, 0x03, 0x00, 0x00, 0x02, 0x06, 0x01, 0x00, 0x04, 0x0b, 0x08, 0x00, 0x09, 0x00, 0x00, 0x00
        /*0020*/ 	.byte	0x00, 0x00, 0x00, 0x00


//--------------------- .nv.info._Z9vectorAddPiS_S_i --------------------------
	.section	.nv.info._Z9vectorAddPiS_S_i,"",@"SHT_CUDA_INFO"
	.sectionflags	@""
	.align	4


	//----- nvinfo : EIATTR_CUDA_API_VERSION
	.align		4
        /*0000*/ 	.byte	0x04, 0x37
        /*0002*/ 	.short	(.L_14 - .L_13)
.L_13:
        /*0004*/ 	.word	0x00000082


	//----- nvinfo : EIATTR_KPARAM_INFO
	.align		4
.L_14:
        /*0008*/ 	.byte	0x04, 0x17
        /*000a*/ 	.short	(.L_16 - .L_15)
.L_15:
        /*000c*/ 	.word	0x00000000
        /*0010*/ 	.short	0x0003
        /*0012*/ 	.short	0x0018
        /*0014*/ 	.byte	0x00, 0xf0, 0x11, 0x00


	//----- nvinfo : EIATTR_KPARAM_INFO
	.align		4
.L_16:
        /*0018*/ 	.byte	0x04, 0x17
        /*001a*/ 	.short	(.L_18 - .L_17)
.L_17:
        /*001c*/ 	.word	0x00000000
        /*0020*/ 	.short	0x0002
        /*0022*/ 	.short	0x0010
        /*0024*/ 	.byte	0x00, 0xf5, 0x21, 0x00


	//----- nvinfo : EIATTR_KPARAM_INFO
	.align		4
.L_18:
        /*0028*/ 	.byte	0x04, 0x17
        /*002a*/ 	.short	(.L_20 - .L_19)
.L_19:
        /*002c*/ 	.word	0x00000000
        /*0030*/ 	.short	0x0001
        /*0032*/ 	.short	0x0008
        /*0034*/ 	.byte	0x00, 0xf5, 0x21, 0x00


	//----- nvinfo : EIATTR_KPARAM_INFO
	.align		4
.L_20:
        /*0038*/ 	.byte	0x04, 0x17
        /*003a*/ 	.short	(.L_22 - .L_21)
.L_21:
        /*003c*/ 	.word	0x00000000
        /*0040*/ 	.short	0x0000
        /*0042*/ 	.short	0x0000
        /*0044*/ 	.byte	0x00, 0xf5, 0x21, 0x00


	//----- nvinfo : EIATTR_SPARSE_MMA_MASK
	.align		4
.L_22:
        /*0048*/ 	.byte	0x03, 0x50
        /*004a*/ 	.short	0x0000


	//----- nvinfo : EIATTR_MAXREG_COUNT
	.align		4
        /*004c*/ 	.byte	0x03, 0x1b
        /*004e*/ 	.short	0x00ff


	//----- nvinfo : EIATTR_MERCURY_ISA_VERSION
	.align		4
        /*0050*/ 	.byte	0x03, 0x5f
        /*0052*/ 	.short	0x0101


	//----- nvinfo : EIATTR_VRC_CTA_INIT_COUNT
	.align		4
        /*0054*/ 	.byte	0x02, 0x4a
	.zero		1
	.zero		1


	//----- nvinfo : EIATTR_EXIT_INSTR_OFFSETS
	.align		4
        /*0058*/ 	.byte	0x04, 0x1c
        /*005a*/ 	.short	(.L_24 - .L_23)


	//   ....[0]....
.L_23:
        /*005c*/ 	.word	0x00000070


	//   ....[1]....
        /*0060*/ 	.word	0x00000130


	//----- nvinfo : EIATTR_CBANK_PARAM_SIZE
	.align		4
.L_24:
        /*0064*/ 	.byte	0x03, 0x19
        /*0066*/ 	.short	0x001c


	//----- nvinfo : EIATTR_PARAM_CBANK
	.align		4
        /*0068*/ 	.byte	0x04, 0x0a
        /*006a*/ 	.short	(.L_26 - .L_25)
	.align		4
.L_25:
        /*006c*/ 	.word	index@(.nv.constant0._Z9vectorAddPiS_S_i)
        /*0070*/ 	.short	0x0380
        /*0072*/ 	.short	0x001c


	//----- nvinfo : EIATTR_SW_WAR
	.align		4
.L_26:
        /*0074*/ 	.byte	0x04, 0x36
        /*0076*/ 	.short	(.L_28 - .L_27)
.L_27:
        /*0078*/ 	.word	0x00000008
.L_28:


//--------------------- .nv.info._Z12helloFromGPUi --------------------------
	.section	.nv.info._Z12helloFromGPUi,"",@"SHT_CUDA_INFO"
	.sectionflags	@""
	.align	4


	//----- nvinfo : EIATTR_CUDA_API_VERSION
	.align		4
        /*0000*/ 	.byte	0x04, 0x37
        /*0002*/ 	.short	(.L_30 - .L_29)
.L_29:
        /*0004*/ 	.word	0x00000082


	//----- nvinfo : EIATTR_KPARAM_INFO
	.align		4
.L_30:
        /*0008*/ 	.byte	0x04, 0x17
        /*000a*/ 	.short	(.L_32 - .L_31)
.L_31:
        /*000c*/ 	.word	0x00000000
        /*0010*/ 	.short	0x0000
        /*0012*/ 	.short	0x0000
        /*0014*/ 	.byte	0x00, 0xf0, 0x11, 0x00


	//----- nvinfo : EIATTR_SPARSE_MMA_MASK
	.align		4
.L_32:
        /*0018*/ 	.byte	0x03, 0x50
        /*001a*/ 	.short	0x0000


	//----- nvinfo : EIATTR_MAXREG_COUNT
	.align		4
        /*001c*/ 	.byte	0x03, 0x1b
        /*001e*/ 	.short	0x00ff


	//----- nvinfo : EIATTR_EXTERNS
	.align		4
        /*0020*/ 	.byte	0x04, 0x0f
        /*0022*/ 	.short	(.L_34 - .L_33)


	//   ....[0]....
	.align		4
.L_33:
        /*0024*/ 	.word	index@(vprintf)


	//----- nvinfo : EIATTR_MERCURY_ISA_VERSION
	.align		4
.L_34:
        /*0028*/ 	.byte	0x03, 0x5f
        /*002a*/ 	.short	0x0101


	//----- nvinfo : EIATTR_VRC_CTA_INIT_COUNT
	.align		4
        /*002c*/ 	.byte	0x02, 0x4a
	.zero		1
	.zero		1


	//----- nvinfo : EIATTR_SYSCALL_OFFSETS
	.align		4
        /*0030*/ 	.byte	0x04, 0x46
        /*0032*/ 	.short	(.L_36 - .L_35)


	//   ....[0]....
.L_35:
        /*0034*/ 	.word	0x00000150


	//----- nvinfo : EIATTR_EXIT_INSTR_OFFSETS
	.align		4
.L_36:
        /*0038*/ 	.byte	0x04, 0x1c
        /*003a*/ 	.short	(.L_38 - .L_37)


	//   ....[0]....
.L_37:
        /*003c*/ 	.word	0x000000c0


	//   ....[1]....
        /*0040*/ 	.word	0x00000160


	//----- nvinfo : EIATTR_CRS_STACK_SIZE
	.align		4
.L_38:
        /*0044*/ 	.byte	0x04, 0x1e
        /*0046*/ 	.short	(.L_40 - .L_39)
.L_39:
        /*0048*/ 	.word	0x00000000


	//----- nvinfo : EIATTR_CBANK_PARAM_SIZE
	.align		4
.L_40:
        /*004c*/ 	.byte	0x03, 0x19
        /*004e*/ 	.short	0x0004


	//----- nvinfo : EIATTR_PARAM_CBANK
	.align		4
        /*0050*/ 	.byte	0x04, 0x0a
        /*0052*/ 	.short	(.L_42 - .L_41)
	.align		4
.L_41:
        /*0054*/ 	.word	index@(.nv.constant0._Z12helloFromGPUi)
        /*0058*/ 	.short	0x0380
        /*005a*/ 	.short	0x0004


	//----- nvinfo : EIATTR_SW_WAR
	.align		4
.L_42:
        /*005c*/ 	.byte	0x04, 0x36
        /*005e*/ 	.short	(.L_44 - .L_43)
.L_43:
        /*0060*/ 	.word	0x00000008
.L_44:


//--------------------- .nv.callgraph             --------------------------
	.section	.nv.callgraph,"",@"SHT_CUDA_CALLGRAPH"
	.align	4
	.sectionentsize	8
	.align		4
        /*0000*/ 	.word	0x00000000
	.align		4
        /*0004*/ 	.word	0xffffffff
	.align		4
        /*0008*/ 	.word	index@(_Z12helloFromGPUi)
	.align		4
        /*000c*/ 	.word	index@(vprintf)
	.align		4
        /*0010*/ 	.word	0x00000000
	.align		4
        /*0014*/ 	.word	0xfffffffe
	.align		4
        /*0018*/ 	.word	0x00000000
	.align		4
        /*001c*/ 	.word	0xfffffffd
	.align		4
        /*0020*/ 	.word	0x00000000
	.align		4
        /*0024*/ 	.word	0xfffffffc


//--------------------- .nv.constant4             --------------------------
	.section	.nv.constant4,"a",@progbits
	.align	8
	.align		8
.nv.constant4:
        /*0000*/ 	.dword	$str
	.align		8
        /*0008*/ 	.dword	vprintf


//--------------------- .text._Z9vectorAddPiS_S_i --------------------------
	.section	.text._Z9vectorAddPiS_S_i,"ax",@progbits
	.align	128
        .global         _Z9vectorAddPiS_S_i
        .type           _Z9vectorAddPiS_S_i,@function
        .size           _Z9vectorAddPiS_S_i,(.L_x_3 - _Z9vectorAddPiS_S_i)
        .other          _Z9vectorAddPiS_S_i,@"STO_CUDA_ENTRY STV_DEFAULT"
_Z9vectorAddPiS_S_i:
.text._Z9vectorAddPiS_S_i:
[----:B------:R-:W-:Y:S01]  /*0000*/  LDC R1, c[0x0][0x37c] ;  /* 0x0000df00ff017b82 */ /* 0x000fe20000000800 */
[----:B------:R-:W0:Y:S07]  /*0010*/  S2R R0, SR_TID.X ;  /* 0x0000000000007919 */ /* 0x000e2e0000002100 */
[----:B------:R-:W0:Y:S01]  /*0020*/  S2UR UR4, SR_CTAID.X ;  /* 0x00000000000479c3 */ /* 0x000e220000002500 */
[----:B------:R-:W1:Y:S07]  /*0030*/  LDCU UR5, c[0x0][0x398] ;  /* 0x00007300ff0577ac */ /* 0x000e6e0008000800 */
[----:B------:R-:W0:Y:S02]  /*0040*/  LDC R9, c[0x0][0x360] ;  /* 0x0000d800ff097b82 */ /* 0x000e240000000800 */
[----:B0-----:R-:W-:-:S05]  /*0050*/  IMAD R9, R9, UR4, R0 ;  /* 0x0000000409097c24 */ /* 0x001fca000f8e0200 */
[----:B-1----:R-:W-:-:S13]  /*0060*/  ISETP.GE.AND P0, PT, R9, UR5, PT ;  /* 0x0000000509007c0c */ /* 0x002fda000bf06270 */
[----:B------:R-:W-:Y:S05]  /*0070*/  @P0 EXIT ;  /* 0x000000000000094d */ /* 0x000fea0003800000 */
[----:B------:R-:W0:Y:S01]  /*0080*/  LDC.64 R2, c[0x0][0x380] ;  /* 0x0000e000ff027b82 */ /* 0x000e220000000a00 */
[----:B------:R-:W1:Y:S07]  /*0090*/  LDCU.64 UR4, c[0x0][0x358] ;  /* 0x00006b00ff0477ac */ /* 0x000e6e0008000a00 */
[----:B------:R-:W2:Y:S08]  /*00a0*/  LDC.64 R4, c[0x0][0x388] ;  /* 0x0000e200ff047b82 */ /* 0x000eb00000000a00 */
[----:B------:R-:W3:Y:S01]  /*00b0*/  LDC.64 R6, c[0x0][0x390] ;  /* 0x0000e400ff067b82 */ /* 0x000ee20000000a00 */
[----:B0-----:R-:W-:-:S06]  /*00c0*/  IMAD.WIDE R2, R9, 0x4, R2 ;  /* 0x0000000409027825 */ /* 0x001fcc00078e0202 */
[----:B-1----:R-:W4:Y:S01]  /*00d0*/  LDG.E R2, desc[UR4][R2.64] ;  /* 0x0000000402027981 */ /* 0x002f22000c1e1900 */
[----:B--2---:R-:W-:-:S06]  /*00e0*/  IMAD.WIDE R4, R9, 0x4, R4 ;  /* 0x0000000409047825 */ /* 0x004fcc00078e0204 */
[----:B------:R-:W4:Y:S01]  /*00f0*/  LDG.E R5, desc[UR4][R4.64] ;  /* 0x0000000404057981 */ /* 0x000f22000c1e1900 */
[----:B---3--:R-:W-:Y:S01]  /*0100*/  IMAD.WIDE R6, R9, 0x4, R6 ;  /* 0x0000000409067825 */ /* 0x008fe200078e0206 */
[----:B----4-:R-:W-:-:S05]  /*0110*/  IADD3 R9, PT, PT, R2, R5, RZ ;  /* 0x0000000502097210 */ /* 0x010fca0007ffe0ff */
[----:B------:R-:W-:Y:S01]  /*0120*/  STG.E desc[UR4][R6.64], R9 ;  /* 0x0000000906007986 */ /* 0x000fe2000c101904 */
[----:B------:R-:W-:Y:S05]  /*0130*/  EXIT ;  /* 0x000000000000794d */ /* 0x000fea0003800000 */
.L_x_0:
[----:B------:R-:W-:-:S00]  /*0140*/  BRA `(.L_x_0) ;  /* 0xfffffffc00fc7947 */ /* 0x000fc0000383ffff */
[----:B------:R-:W-:-:S00]  /*0150*/  NOP ;  /* 0x0000000000007918 */ /* 0x000fc00000000000 */
        /* <DEDUP_REMOVED lines=10> */
.L_x_3:


//--------------------- .text._Z12helloFromGPUi   --------------------------
	.section	.text._Z12helloFromGPUi,"ax",@progbits
	.align	128
        .global         _Z12helloFromGPUi
        .type           _Z12helloFromGPUi,@function
        .size           _Z12helloFromGPUi,(.L_x_4 - _Z12helloFromGPUi)
        .other          _Z12helloFromGPUi,@"STO_CUDA_ENTRY STV_DEFAULT"
_Z12helloFromGPUi:
.text._Z12helloFromGPUi:
[----:B------:R-:W0:Y:S01]  /*0000*/  LDC R1, c[0x0][0x37c] ;  /* 0x0000df00ff017b82 */ /* 0x000e220000000800 */
[----:B------:R-:W1:Y:S01]  /*0010*/  S2R R9, SR_CTAID.X ;  /* 0x0000000000097919 */ /* 0x000e620000002500 */
[----:B------:R-:W2:Y:S01]  /*0020*/  LDCU UR5, c[0x0][0x2fc] ;  /* 0x00005f80ff0577ac */ /* 0x000ea20008000800 */
[----:B0-----:R-:W-:Y:S01]  /*0030*/  VIADD R1, R1, 0xfffffff0 ;  /* 0xfffffff001017836 */ /* 0x001fe20000000000 */
[----:B------:R-:W1:Y:S01]  /*0040*/  S2R R8, SR_TID.X ;  /* 0x0000000000087919 */ /* 0x000e620000002100 */
[----:B------:R-:W1:Y:S01]  /*0050*/  LDCU UR6, c[0x0][0x360] ;  /* 0x00006c00ff0677ac */ /* 0x000e620008000800 */
[----:B------:R-:W0:Y:S01]  /*0060*/  LDCU UR7, c[0x0][0x380] ;  /* 0x00007000ff0777ac */ /* 0x000e220008000800 */
[----:B------:R-:W3:Y:S02]  /*0070*/  LDCU UR4, c[0x0][0x2f8] ;  /* 0x00005f00ff0477ac */ /* 0x000ee40008000800 */
[----:B---3--:R-:W-:Y:S01]  /*0080*/  IADD3 R6, P1, PT, R1, UR4, RZ ;  /* 0x0000000401067c10 */ /* 0x008fe2000ff3e0ff */
[----:B-1----:R-:W-:-:S04]  /*0090*/  IMAD R0, R9, UR6, R8 ;  /* 0x0000000609007c24 */ /* 0x002fc8000f8e0208 */
[----:B--2---:R-:W-:Y:S01]  /*00a0*/  IMAD.X R7, RZ, RZ, UR5, P1 ;  /* 0x00000005ff077e24 */ /* 0x004fe200088e06ff */
[----:B0-----:R-:W-:-:S13]  /*00b0*/  ISETP.GE.AND P0, PT, R0, UR7, PT ;  /* 0x0000000700007c0c */ /* 0x001fda000bf06270 */
[----:B------:R-:W-:Y:S05]  /*00c0*/  @P0 EXIT ;  /* 0x000000000000094d */ /* 0x000fea0003800000 */
[----:B------:R-:W-:Y:S01]  /*00d0*/  MOV R2, 0x8 ;  /* 0x0000000800027802 */ /* 0x000fe20000000f00 */
[----:B------:R0:W-:Y:S01]  /*00e0*/  STL.64 [R1], R8 ;  /* 0x0000000801007387 */ /* 0x0001e20000100a00 */
[----:B------:R-:W1:Y:S03]  /*00f0*/  LDCU.64 UR4, c[0x4][URZ] ;  /* 0x01000000ff0477ac */ /* 0x000e660008000a00 */
[----:B------:R0:W-:Y:S01]  /*0100*/  STL [R1+0x8], R0 ;  /* 0x0000080001007387 */ /* 0x0001e20000100800 */
[----:B------:R-:W2:Y:S01]  /*0110*/  LDC.64 R2, c[0x4][R2] ;  /* 0x0100000002027b82 */ /* 0x000ea20000000a00 */
[----:B-1----:R-:W-:Y:S01]  /*0120*/  MOV R4, UR4 ;  /* 0x0000000400047c02 */ /* 0x002fe20008000f00 */
[----:B0-----:R-:W-:-:S07]  /*0130*/  IMAD.U32 R5, RZ, RZ, UR5 ;  /* 0x00000005ff057e24 */ /* 0x001fce000f8e00ff */
[----:B------:R-:W-:-:S07]  /*0140*/  LEPC R20, `(.L_x_1) ;  /* 0x000000001014794e */ /* 0x000fce0000000000 */
[----:B--2---:R-:W-:Y:S05]  /*0150*/  CALL.ABS.NOINC R2 ;  /* 0x0000000002007343 */ /* 0x004fea0003c00000 */
.L_x_1:
[----:B------:R-:W-:Y:S05]  /*0160*/  EXIT ;  /* 0x000000000000794d */ /* 0x000fea0003800000 */
.L_x_2:
        /* <DEDUP_REMOVED lines=9> */
.L_x_4:


//--------------------- .nv.global.init           --------------------------
	.section	.nv.global.init,"aw",@progbits
.nv.global.init:
	.type		$str,@object
	.size		$str,(.L_0 - $str)
$str:
        /*0000*/ 	.byte	0x3d, 0xef, 0xbf, 0xbd, 0x20, 0x48, 0x65, 0x6c, 0x6c, 0x6f, 0x20, 0x66, 0x72, 0x6f, 0x6d, 0x20
        /*0010*/ 	.byte	0x47, 0x50, 0x55, 0x21, 0x20, 0x54, 0x68, 0x72, 0x65, 0x61, 0x64, 0x20, 0x25, 0x64, 0x20, 0x69
        /*0020*/ 	.byte	0x6e, 0x20, 0x42, 0x6c, 0x6f, 0x63, 0x6b, 0x20, 0x25, 0x64, 0x20, 0x28, 0x47, 0x6c, 0x6f, 0x62
        /*0030*/ 	.byte	0x61, 0x6c, 0x20, 0x49, 0x44, 0x3a, 0x20, 0x25, 0x64, 0x29, 0x0a, 0x00
.L_0:


//--------------------- .nv.shared.reserved.0     --------------------------
	.section	.nv.shared.reserved.0,"aw",@nobits
	.weak		__nv_reservedSMEM_offset_0_alias
	.size		__nv_reservedSMEM_offset_0_alias, 0, 64
	.other		__nv_reservedSMEM_offset_0_alias,@"STO_CUDA_RESERVED_SHARED STV_DEFAULT"
__nv_reservedSMEM_offset_0_alias:
	.zero		0
	.zero		64


//--------------------- .nv.constant0._Z9vectorAddPiS_S_i --------------------------
	.section	.nv.constant0._Z9vectorAddPiS_S_i,"a",@progbits
	.sectionflags	@""
	.align	4
.nv.constant0._Z9vectorAddPiS_S_i:
	.zero		924


//--------------------- .nv.constant0._Z12helloFromGPUi --------------------------
	.section	.nv.constant0._Z12helloFromGPUi,"a",@progbits
	.sectionflags	@""
	.align	4
.nv.constant0._Z12helloFromGPUi:
	.zero		900


//--------------------- SYMBOLS --------------------------

	.type		.nv.reservedSmem.offset0,@object
	.size		.nv.reservedSmem.offset0,0x4
	.type		vprintf,@function
